//
// Generated by NVIDIA NVVM Compiler
//
// Compiler Build ID: CL-36424714
// Cuda compilation tools, release 13.0, V13.0.88
// Based on NVVM 20.0.0
//

.version 9.0
.target sm_100
.address_size 64

	// .globl	_Z18culapslppot_kernelPKdS0_S0_Pdii

.visible .entry _Z18culapslppot_kernelPKdS0_S0_Pdii(
	.param .u64 .ptr .align 1 _Z18culapslppot_kernelPKdS0_S0_Pdii_param_0,
	.param .u64 .ptr .align 1 _Z18culapslppot_kernelPKdS0_S0_Pdii_param_1,
	.param .u64 .ptr .align 1 _Z18culapslppot_kernelPKdS0_S0_Pdii_param_2,
	.param .u64 .ptr .align 1 _Z18culapslppot_kernelPKdS0_S0_Pdii_param_3,
	.param .u32 _Z18culapslppot_kernelPKdS0_S0_Pdii_param_4,
	.param .u32 _Z18culapslppot_kernelPKdS0_S0_Pdii_param_5
)
{
	.reg .pred 	%p<16>;
	.reg .b32 	%r<23>;
	.reg .b64 	%rd<29>;
	.reg .b64 	%fd<117>;

	ld.param.u64 	%rd13, [_Z18culapslppot_kernelPKdS0_S0_Pdii_param_0];
	ld.param.u64 	%rd11, [_Z18culapslppot_kernelPKdS0_S0_Pdii_param_1];
	ld.param.u64 	%rd14, [_Z18culapslppot_kernelPKdS0_S0_Pdii_param_2];
	ld.param.u64 	%rd12, [_Z18culapslppot_kernelPKdS0_S0_Pdii_param_3];
	ld.param.u32 	%r10, [_Z18culapslppot_kernelPKdS0_S0_Pdii_param_4];
	ld.param.u32 	%r11, [_Z18culapslppot_kernelPKdS0_S0_Pdii_param_5];
	cvta.to.global.u64 	%rd1, %rd14;
	cvta.to.global.u64 	%rd2, %rd13;
	mov.u32 	%r12, %ntid.x;
	mov.u32 	%r13, %ctaid.x;
	mov.u32 	%r14, %tid.x;
	mad.lo.s32 	%r1, %r12, %r13, %r14;
	setp.ge.s32 	%p1, %r1, %r11;
	@%p1 bra 	$L__BB0_24;
	cvta.to.global.u64 	%rd15, %rd11;
	mul.lo.s32 	%r15, %r1, 3;
	mul.wide.s32 	%rd16, %r15, 8;
	add.s64 	%rd17, %rd15, %rd16;
	ld.global.f64 	%fd1, [%rd17];
	ld.global.f64 	%fd2, [%rd17+8];
	ld.global.f64 	%fd3, [%rd17+16];
	setp.lt.s32 	%p2, %r10, 1;
	mov.f64 	%fd106, 0d0000000000000000;
	@%p2 bra 	$L__BB0_23;
	and.b32  	%r2, %r10, 3;
	setp.lt.u32 	%p3, %r10, 4;
	mov.f64 	%fd106, 0d0000000000000000;
	mov.b32 	%r22, 0;
	@%p3 bra 	$L__BB0_13;
	and.b32  	%r22, %r10, 2147483644;
	neg.s32 	%r20, %r22;
	add.s64 	%rd28, %rd2, 48;
	add.s64 	%rd27, %rd1, 16;
	mov.f64 	%fd106, 0d0000000000000000;
$L__BB0_4:
	.pragma "nounroll";
	ld.global.f64 	%fd34, [%rd28+-48];
	sub.f64 	%fd35, %fd34, %fd1;
	ld.global.f64 	%fd36, [%rd28+-40];
	sub.f64 	%fd37, %fd36, %fd2;
	ld.global.f64 	%fd38, [%rd28+-32];
	sub.f64 	%fd39, %fd38, %fd3;
	mul.f64 	%fd40, %fd37, %fd37;
	fma.rn.f64 	%fd41, %fd35, %fd35, %fd40;
	fma.rn.f64 	%fd5, %fd39, %fd39, %fd41;
	setp.leu.f64 	%p4, %fd5, 0d39B4484BFEEBC2A0;
	@%p4 bra 	$L__BB0_6;
	ld.global.f64 	%fd42, [%rd27+-16];
	rsqrt.approx.f64 	%fd43, %fd5;
	fma.rn.f64 	%fd106, %fd42, %fd43, %fd106;
$L__BB0_6:
	ld.global.f64 	%fd44, [%rd28+-24];
	sub.f64 	%fd45, %fd44, %fd1;
	ld.global.f64 	%fd46, [%rd28+-16];
	sub.f64 	%fd47, %fd46, %fd2;
	ld.global.f64 	%fd48, [%rd28+-8];
	sub.f64 	%fd49, %fd48, %fd3;
	mul.f64 	%fd50, %fd47, %fd47;
	fma.rn.f64 	%fd51, %fd45, %fd45, %fd50;
	fma.rn.f64 	%fd8, %fd49, %fd49, %fd51;
	setp.leu.f64 	%p5, %fd8, 0d39B4484BFEEBC2A0;
	@%p5 bra 	$L__BB0_8;
	ld.global.f64 	%fd52, [%rd27+-8];
	rsqrt.approx.f64 	%fd53, %fd8;
	fma.rn.f64 	%fd106, %fd52, %fd53, %fd106;
$L__BB0_8:
	ld.global.f64 	%fd54, [%rd28];
	sub.f64 	%fd55, %fd54, %fd1;
	ld.global.f64 	%fd56, [%rd28+8];
	sub.f64 	%fd57, %fd56, %fd2;
	ld.global.f64 	%fd58, [%rd28+16];
	sub.f64 	%fd59, %fd58, %fd3;
	mul.f64 	%fd60, %fd57, %fd57;
	fma.rn.f64 	%fd61, %fd55, %fd55, %fd60;
	fma.rn.f64 	%fd11, %fd59, %fd59, %fd61;
	setp.leu.f64 	%p6, %fd11, 0d39B4484BFEEBC2A0;
	@%p6 bra 	$L__BB0_10;
	ld.global.f64 	%fd62, [%rd27];
	rsqrt.approx.f64 	%fd63, %fd11;
	fma.rn.f64 	%fd106, %fd62, %fd63, %fd106;
$L__BB0_10:
	ld.global.f64 	%fd64, [%rd28+24];
	sub.f64 	%fd65, %fd64, %fd1;
	ld.global.f64 	%fd66, [%rd28+32];
	sub.f64 	%fd67, %fd66, %fd2;
	ld.global.f64 	%fd68, [%rd28+40];
	sub.f64 	%fd69, %fd68, %fd3;
	mul.f64 	%fd70, %fd67, %fd67;
	fma.rn.f64 	%fd71, %fd65, %fd65, %fd70;
	fma.rn.f64 	%fd14, %fd69, %fd69, %fd71;
	setp.leu.f64 	%p7, %fd14, 0d39B4484BFEEBC2A0;
	@%p7 bra 	$L__BB0_12;
	ld.global.f64 	%fd72, [%rd27+8];
	rsqrt.approx.f64 	%fd73, %fd14;
	fma.rn.f64 	%fd106, %fd72, %fd73, %fd106;
$L__BB0_12:
	add.s32 	%r20, %r20, 4;
	add.s64 	%rd28, %rd28, 96;
	add.s64 	%rd27, %rd27, 32;
	setp.ne.s32 	%p8, %r20, 0;
	@%p8 bra 	$L__BB0_4;
$L__BB0_13:
	setp.eq.s32 	%p9, %r2, 0;
	@%p9 bra 	$L__BB0_23;
	setp.eq.s32 	%p10, %r2, 1;
	@%p10 bra 	$L__BB0_20;
	mul.lo.s32 	%r17, %r22, 3;
	mul.wide.u32 	%rd18, %r17, 8;
	add.s64 	%rd9, %rd2, %rd18;
	ld.global.f64 	%fd75, [%rd9];
	sub.f64 	%fd76, %fd75, %fd1;
	ld.global.f64 	%fd77, [%rd9+8];
	sub.f64 	%fd78, %fd77, %fd2;
	ld.global.f64 	%fd79, [%rd9+16];
	sub.f64 	%fd80, %fd79, %fd3;
	mul.f64 	%fd81, %fd78, %fd78;
	fma.rn.f64 	%fd82, %fd76, %fd76, %fd81;
	fma.rn.f64 	%fd19, %fd80, %fd80, %fd82;
	setp.leu.f64 	%p11, %fd19, 0d39B4484BFEEBC2A0;
	mul.wide.u32 	%rd19, %r22, 8;
	add.s64 	%rd10, %rd1, %rd19;
	@%p11 bra 	$L__BB0_17;
	ld.global.f64 	%fd83, [%rd10];
	rsqrt.approx.f64 	%fd84, %fd19;
	fma.rn.f64 	%fd106, %fd83, %fd84, %fd106;
$L__BB0_17:
	ld.global.f64 	%fd85, [%rd9+24];
	sub.f64 	%fd86, %fd85, %fd1;
	ld.global.f64 	%fd87, [%rd9+32];
	sub.f64 	%fd88, %fd87, %fd2;
	ld.global.f64 	%fd89, [%rd9+40];
	sub.f64 	%fd90, %fd89, %fd3;
	mul.f64 	%fd91, %fd88, %fd88;
	fma.rn.f64 	%fd92, %fd86, %fd86, %fd91;
	fma.rn.f64 	%fd22, %fd90, %fd90, %fd92;
	setp.leu.f64 	%p12, %fd22, 0d39B4484BFEEBC2A0;
	@%p12 bra 	$L__BB0_19;
	ld.global.f64 	%fd93, [%rd10+8];
	rsqrt.approx.f64 	%fd94, %fd22;
	fma.rn.f64 	%fd106, %fd93, %fd94, %fd106;
$L__BB0_19:
	add.s32 	%r22, %r22, 2;
$L__BB0_20:
	and.b32  	%r18, %r10, 1;
	setp.eq.b32 	%p13, %r18, 1;
	not.pred 	%p14, %p13;
	@%p14 bra 	$L__BB0_23;
	mul.lo.s32 	%r19, %r22, 3;
	mul.wide.u32 	%rd20, %r19, 8;
	add.s64 	%rd21, %rd2, %rd20;
	ld.global.f64 	%fd95, [%rd21];
	sub.f64 	%fd96, %fd95, %fd1;
	ld.global.f64 	%fd97, [%rd21+8];
	sub.f64 	%fd98, %fd97, %fd2;
	ld.global.f64 	%fd99, [%rd21+16];
	sub.f64 	%fd100, %fd99, %fd3;
	mul.f64 	%fd101, %fd98, %fd98;
	fma.rn.f64 	%fd102, %fd96, %fd96, %fd101;
	fma.rn.f64 	%fd27, %fd100, %fd100, %fd102;
	setp.leu.f64 	%p15, %fd27, 0d39B4484BFEEBC2A0;
	@%p15 bra 	$L__BB0_23;
	mul.wide.u32 	%rd22, %r22, 8;
	add.s64 	%rd23, %rd1, %rd22;
	ld.global.f64 	%fd103, [%rd23];
	rsqrt.approx.f64 	%fd104, %fd27;
	fma.rn.f64 	%fd106, %fd103, %fd104, %fd106;
$L__BB0_23:
	cvta.to.global.u64 	%rd24, %rd12;
	mul.wide.s32 	%rd25, %r1, 8;
	add.s64 	%rd26, %rd24, %rd25;
	st.global.f64 	[%rd26], %fd106;
$L__BB0_24:
	ret;

}


// ===== COMPILED SASS (sm_100) =====

	.target	sm_100

	.elftype	@"ET_EXEC"


//--------------------- .note.nv.tkinfo           --------------------------
	.section	.note.nv.tkinfo,"",@"SHT_NOTE"
	.sectionflags	@"SHF_NOTE_NV_TKINFO"
	.tkinfo
        /*0018*/ 	.word	0x00000002
        /*0030*/ 	.string	""
        /*0030*/ 	.string	"ptxas"
        /*0030*/ 	.string	"Cuda compilation tools, release 13.0, V13.0.88"
        /*0030*/ 	.string	"Build cuda_13.0.r13.0/compiler.36424714_0"
        /*0030*/ 	.string	"-arch sm_100 -m 64 "



//--------------------- .note.nv.cuinfo           --------------------------
	.section	.note.nv.cuinfo,"",@"SHT_NOTE"
	.sectionflags	@"SHF_NOTE_NV_CUINFO"
        /*0018*/ 	.short	0x0002
        /*001a*/ 	.short	0x0064
        /*001c*/ 	.short	0x0082
	.zero		2


//--------------------- .nv.info                  --------------------------
	.section	.nv.info,"",@"SHT_CUDA_INFO"
	.align	4


	//----- nvinfo : EIATTR_REGCOUNT
	.align		4
        /*0000*/ 	.byte	0x04, 0x2f
        /*0002*/ 	.short	(.L_1 - .L_0)
	.align		4
.L_0:
        /*0004*/ 	.word	index@(_Z18culapslppot_kernelPKdS0_S0_Pdii)
        /*0008*/ 	.word	0x0000001e


	//----- nvinfo : EIATTR_FRAME_SIZE
	.align		4
.L_1:
        /*000c*/ 	.byte	0x04, 0x11
        /*000e*/ 	.short	(.L_3 - .L_2)
	.align		4
.L_2:
        /*0010*/ 	.word	index@($__internal_0_$__cuda_sm20_drsqrt_f64_slowpath_v2)
        /*0014*/ 	.word	0x00000000


	//----- nvinfo : EIATTR_FRAME_SIZE
	.align		4
.L_3:
        /*0018*/ 	.byte	0x04, 0x11
        /*001a*/ 	.short	(.L_5 - .L_4)
	.align		4
.L_4:
        /*001c*/ 	.word	index@(_Z18culapslppot_kernelPKdS0_S0_Pdii)
        /*0020*/ 	.word	0x00000000


	//----- nvinfo : EIATTR_MIN_STACK_SIZE
	.align		4
.L_5:
        /*0024*/ 	.byte	0x04, 0x12
        /*0026*/ 	.short	(.L_7 - .L_6)
	.align		4
.L_6:
        /*0028*/ 	.word	index@(_Z18culapslppot_kernelPKdS0_S0_Pdii)
        /*002c*/ 	.word	0x00000000
.L_7:


//--------------------- .nv.compat                --------------------------
	.section	.nv.compat,"",@"SHT_CUDA_COMPAT_INFO"
	.align	4
        /*0000*/ 	.byte	0x02, 0x09, 0x00, 0x00, 0x02, 0x02, 0x01, 0x00, 0x02, 0x05, 0x05, 0x00, 0x03, 0x07, 0x01, 0x01
        /*0010*/ 	.byte	0x02, 0x03, 0x00, 0x00, 0x02, 0x06, 0x01, 0x00, 0x04, 0x0b, 0x08, 0x00, 0x01, 0x00, 0x00, 0x00
        /*0020*/ 	.byte	0x00, 0x00, 0x00, 0x00


//--------------------- .nv.info._Z18culapslppot_kernelPKdS0_S0_Pdii --------------------------
	.section	.nv.info._Z18culapslppot_kernelPKdS0_S0_Pdii,"",@"SHT_CUDA_INFO"
	.sectionflags	@""
	.align	4


	//----- nvinfo : EIATTR_CUDA_API_VERSION
	.align		4
        /*0000*/ 	.byte	0x04, 0x37
        /*0002*/ 	.short	(.L_9 - .L_8)
.L_8:
        /*0004*/ 	.word	0x00000082


	//----- nvinfo : EIATTR_KPARAM_INFO
	.align		4
.L_9:
        /*0008*/ 	.byte	0x04, 0x17
        /*000a*/ 	.short	(.L_11 - .L_10)
.L_10:
        /*000c*/ 	.word	0x00000000
        /*0010*/ 	.short	0x0005
        /*0012*/ 	.short	0x0024
        /*0014*/ 	.byte	0x00, 0xf0, 0x11, 0x00


	//----- nvinfo : EIATTR_KPARAM_INFO
	.align		4
.L_11:
        /*0018*/ 	.byte	0x04, 0x17
        /*001a*/ 	.short	(.L_13 - .L_12)
.L_12:
        /*001c*/ 	.word	0x00000000
        /*0020*/ 	.short	0x0004
        /*0022*/ 	.short	0x0020
        /*0024*/ 	.byte	0x00, 0xf0, 0x11, 0x00


	//----- nvinfo : EIATTR_KPARAM_INFO
	.align		4
.L_13:
        /*0028*/ 	.byte	0x04, 0x17
        /*002a*/ 	.short	(.L_15 - .L_14)
.L_14:
        /*002c*/ 	.word	0x00000000
        /*0030*/ 	.short	0x0003
        /*0032*/ 	.short	0x0018
        /*0034*/ 	.byte	0x00, 0xf5, 0x21, 0x00


	//----- nvinfo : EIATTR_KPARAM_INFO
	.align		4
.L_15:
        /*0038*/ 	.byte	0x04, 0x17
        /*003a*/ 	.short	(.L_17 - .L_16)
.L_16:
        /*003c*/ 	.word	0x00000000
        /*0040*/ 	.short	0x0002
        /*0042*/ 	.short	0x0010
        /*0044*/ 	.byte	0x00, 0xf5, 0x21, 0x00


	//----- nvinfo : EIATTR_KPARAM_INFO
	.align		4
.L_17:
        /*0048*/ 	.byte	0x04, 0x17
        /*004a*/ 	.short	(.L_19 - .L_18)
.L_18:
        /*004c*/ 	.word	0x00000000
        /*0050*/ 	.short	0x0001
        /*0052*/ 	.short	0x0008
        /*0054*/ 	.byte	0x00, 0xf5, 0x21, 0x00


	//----- nvinfo : EIATTR_KPARAM_INFO
	.align		4
.L_19:
        /*0058*/ 	.byte	0x04, 0x17
        /*005a*/ 	.short	(.L_21 - .L_20)
.L_20:
        /*005c*/ 	.word	0x00000000
        /*0060*/ 	.short	0x0000
        /*0062*/ 	.short	0x0000
        /*0064*/ 	.byte	0x00, 0xf5, 0x21, 0x00


	//----- nvinfo : EIATTR_SPARSE_MMA_MASK
	.align		4
.L_21:
        /*0068*/ 	.byte	0x03, 0x50
        /*006a*/ 	.short	0x0000


	//----- nvinfo : EIATTR_MAXREG_COUNT
	.align		4
        /*006c*/ 	.byte	0x03, 0x1b
        /*006e*/ 	.short	0x00ff


	//----- nvinfo : EIATTR_MERCURY_ISA_VERSION
	.align		4
        /*0070*/ 	.byte	0x03, 0x5f
        /*0072*/ 	.short	0x0101


	//----- nvinfo : EIATTR_VRC_CTA_INIT_COUNT
	.align		4
        /*0074*/ 	.byte	0x02, 0x4a
	.zero		1
	.zero		1


	//----- nvinfo : EIATTR_EXIT_INSTR_OFFSETS
	.align		4
        /*0078*/ 	.byte	0x04, 0x1c
        /*007a*/ 	.short	(.L_23 - .L_22)


	//   ....[0]....
.L_22:
        /*007c*/ 	.word	0x00000070


	//   ....[1]....
        /*0080*/ 	.word	0x000013f0


	//----- nvinfo : EIATTR_CRS_STACK_SIZE
	.align		4
.L_23:
        /*0084*/ 	.byte	0x04, 0x1e
        /*0086*/ 	.short	(.L_25 - .L_24)
.L_24:
        /*0088*/ 	.word	0x00000000


	//----- nvinfo : EIATTR_CBANK_PARAM_SIZE
	.align		4
.L_25:
        /*008c*/ 	.byte	0x03, 0x19
        /*008e*/ 	.short	0x0028


	//----- nvinfo : EIATTR_PARAM_CBANK
	.align		4
        /*0090*/ 	.byte	0x04, 0x0a
        /*0092*/ 	.short	(.L_27 - .L_26)
	.align		4
.L_26:
        /*0094*/ 	.word	index@(.nv.constant0._Z18culapslppot_kernelPKdS0_S0_Pdii)
        /*0098*/ 	.short	0x0380
        /*009a*/ 	.short	0x0028


	//----- nvinfo : EIATTR_SW_WAR
	.align		4
.L_27:
        /*009c*/ 	.byte	0x04, 0x36
        /*009e*/ 	.short	(.L_29 - .L_28)
.L_28:
        /*00a0*/ 	.word	0x00000008
.L_29:


//--------------------- .nv.callgraph             --------------------------
	.section	.nv.callgraph,"",@"SHT_CUDA_CALLGRAPH"
	.align	4
	.sectionentsize	8
	.align		4
        /*0000*/ 	.word	0x00000000
	.align		4
        /*0004*/ 	.word	0xffffffff
	.align		4
        /*0008*/ 	.word	0x00000000
	.align		4
        /*000c*/ 	.word	0xfffffffe
	.align		4
        /*0010*/ 	.word	0x00000000
	.align		4
        /*0014*/ 	.word	0xfffffffd
	.align		4
        /*0018*/ 	.word	0x00000000
	.align		4
        /*001c*/ 	.word	0xfffffffc


//--------------------- .text._Z18culapslppot_kernelPKdS0_S0_Pdii --------------------------
	.section	.text._Z18culapslppot_kernelPKdS0_S0_Pdii,"ax",@progbits
	.align	128
        .global         _Z18culapslppot_kernelPKdS0_S0_Pdii
        .type           _Z18culapslppot_kernelPKdS0_S0_Pdii,@function
        .size           _Z18culapslppot_kernelPKdS0_S0_Pdii,(.L_x_36 - _Z18culapslppot_kernelPKdS0_S0_Pdii)
        .other          _Z18culapslppot_kernelPKdS0_S0_Pdii,@"STO_CUDA_ENTRY STV_DEFAULT"
_Z18culapslppot_kernelPKdS0_S0_Pdii:
.text._Z18culapslppot_kernelPKdS0_S0_Pdii:
[----:B------:R-:W-:Y:S01]  /*0000*/  LDC R1, c[0x0][0x37c] ;  /* 0x0000df00ff017b82 */ /* 0x000fe20000000800 */
[----:B------:R-:W0:Y:S01]  /*0010*/  S2R R2, SR_CTAID.X ;  /* 0x0000000000027919 */ /* 0x000e220000002500 */
[----:B------:R-:W0:Y:S01]  /*0020*/  LDCU UR4, c[0x0][0x360] ;  /* 0x00006c00ff0477ac */ /* 0x000e220008000800 */
[----:B------:R-:W0:Y:S01]  /*0030*/  S2R R3, SR_TID.X ;  /* 0x0000000000037919 */ /* 0x000e220000002100 */
[----:B------:R-:W1:Y:S01]  /*0040*/  LDCU UR5, c[0x0][0x3a4] ;  /* 0x00007480ff0577ac */ /* 0x000e620008000800 */
[----:B0-----:R-:W-:-:S05]  /*0050*/  IMAD R2, R2, UR4, R3 ;  /* 0x0000000402027c24 */ /* 0x001fca000f8e0203 */
[----:B-1----:R-:W-:-:S13]  /*0060*/  ISETP.GE.AND P0, PT, R2, UR5, PT ;  /* 0x0000000502007c0c */ /* 0x002fda000bf06270 */
[----:B------:R-:W-:Y:S05]  /*0070*/  @P0 EXIT ;  /* 0x000000000000094d */ /* 0x000fea0003800000 */
[----:B------:R-:W0:Y:S01]  /*0080*/  LDCU UR4, c[0x0][0x3a0] ;  /* 0x00007400ff0477ac */ /* 0x000e220008000800 */
[----:B------:R-:W1:Y:S01]  /*0090*/  LDC.64 R4, c[0x0][0x388] ;  /* 0x0000e200ff047b82 */ /* 0x000e620000000a00 */
[----:B------:R-:W-:Y:S01]  /*00a0*/  IMAD R3, R2, 0x3, RZ ;  /* 0x0000000302037824 */ /* 0x000fe200078e02ff */
[----:B------:R-:W-:Y:S01]  /*00b0*/  CS2R R18, SRZ ;  /* 0x0000000000127805 */ /* 0x000fe2000001ff00 */
[----:B------:R-:W2:Y:S01]  /*00c0*/  LDCU.64 UR14, c[0x0][0x358] ;  /* 0x00006b00ff0e77ac */ /* 0x000ea20008000a00 */
[----:B0-----:R-:W-:Y:S01]  /*00d0*/  UISETP.GE.AND UP0, UPT, UR4, 0x1, UPT ;  /* 0x000000010400788c */ /* 0x001fe2000bf06270 */
[----:B-1----:R-:W-:-:S08]  /*00e0*/  IMAD.WIDE R4, R3, 0x8, R4 ;  /* 0x0000000803047825 */ /* 0x002fd000078e0204 */
[----:B--2---:R-:W-:Y:S05]  /*00f0*/  BRA.U !UP0, `(.L_x_0) ;  /* 0x0000001108b07547 */ /* 0x004fea000b800000 */
[----:B------:R0:W5:Y:S04]  /*0100*/  LDG.E.64 R16, desc[UR14][R4.64] ;  /* 0x0000000e04107981 */ /* 0x000168000c1e1b00 */
[----:B------:R0:W5:Y:S04]  /*0110*/  LDG.E.64 R14, desc[UR14][R4.64+0x8] ;  /* 0x0000080e040e7981 */ /* 0x000168000c1e1b00 */
[----:B------:R0:W5:Y:S01]  /*0120*/  LDG.E.64 R12, desc[UR14][R4.64+0x10] ;  /* 0x0000100e040c7981 */ /* 0x000162000c1e1b00 */
[----:B------:R-:W-:Y:S01]  /*0130*/  UISETP.GE.U32.AND UP0, UPT, UR4, 0x4, UPT ;  /* 0x000000040400788c */ /* 0x000fe2000bf06070 */
[----:B------:R-:W-:Y:S01]  /*0140*/  IMAD.MOV.U32 R0, RZ, RZ, RZ ;  /* 0x000000ffff007224 */ /* 0x000fe200078e00ff */
[----:B------:R-:W-:Y:S01]  /*0150*/  CS2R R18, SRZ ;  /* 0x0000000000127805 */ /* 0x000fe2000001ff00 */
[----:B------:R-:W-:-:S06]  /*0160*/  ULOP3.LUT UR12, UR4, 0x3, URZ, 0xc0, !UPT ;  /* 0x00000003040c7892 */ /* 0x000fcc000f8ec0ff */
[----:B0-----:R-:W-:Y:S06]  /*0170*/  BRA.U !UP0, `(.L_x_1) ;  /* 0x0000000908947547 */ /* 0x001fec000b800000 */
[----:B------:R-:W0:Y:S01]  /*0180*/  LDCU.64 UR8, c[0x0][0x380] ;  /* 0x00007000ff0877ac */ /* 0x000e220008000a00 */
[----:B------:R-:W-:Y:S01]  /*0190*/  CS2R R18, SRZ ;  /* 0x0000000000127805 */ /* 0x000fe2000001ff00 */
[----:B------:R-:W1:Y:S01]  /*01a0*/  LDCU.64 UR10, c[0x0][0x390] ;  /* 0x00007200ff0a77ac */ /* 0x000e620008000a00 */
[----:B------:R-:W-:-:S06]  /*01b0*/  ULOP3.LUT UR4, UR4, 0x7ffffffc, URZ, 0xc0, !UPT ;  /* 0x7ffffffc04047892 */ /* 0x000fcc000f8ec0ff */
[----:B------:R-:W-:Y:S01]  /*01c0*/  IMAD.U32 R0, RZ, RZ, UR4 ;  /* 0x00000004ff007e24 */ /* 0x000fe2000f8e00ff */
[----:B0-----:R-:W-:Y:S02]  /*01d0*/  UIADD3 UR7, UP0, UPT, UR8, 0x30, URZ ;  /* 0x0000003008077890 */ /* 0x001fe4000ff1e0ff */
[----:B-1----:R-:W-:Y:S02]  /*01e0*/  UIADD3 UR5, UP1, UPT, UR10, 0x10, URZ ;  /* 0x000000100a057890 */ /* 0x002fe4000ff3e0ff */
[----:B------:R-:W-:Y:S02]  /*01f0*/  UIADD3.X UR8, UPT, UPT, URZ, UR9, URZ, UP0, !UPT ;  /* 0x00000009ff087290 */ /* 0x000fe400087fe4ff */
[----:B------:R-:W-:Y:S01]  /*0200*/  MOV R10, UR7 ;  /* 0x00000007000a7c02 */ /* 0x000fe20008000f00 */
[----:B------:R-:W-:Y:S01]  /*0210*/  UIADD3.X UR6, UPT, UPT, URZ, UR11, URZ, UP1, !UPT ;  /* 0x0000000bff067290 */ /* 0x000fe20008ffe4ff */
[----:B------:R-:W-:Y:S01]  /*0220*/  IMAD.U32 R8, RZ, RZ, UR5 ;  /* 0x00000005ff087e24 */ /* 0x000fe2000f8e00ff */
[----:B------:R-:W-:Y:S01]  /*0230*/  UIADD3 UR9, UPT, UPT, -UR4, URZ, URZ ;  /* 0x000000ff04097290 */ /* 0x000fe2000fffe1ff */
[----:B------:R-:W-:-:S03]  /*0240*/  IMAD.U32 R11, RZ, RZ, UR8 ;  /* 0x00000008ff0b7e24 */ /* 0x000fc6000f8e00ff */
[----:B------:R-:W-:-:S08]  /*0250*/  MOV R9, UR6 ;  /* 0x0000000600097c02 */ /* 0x000fd00008000f00 */
.L_x_18:
[----:B------:R-:W2:Y:S04]  /*0260*/  LDG.E.64 R20, desc[UR14][R10.64+-0x28] ;  /* 0xffffd80e0a147981 */ /* 0x000ea8000c1e1b00 */
[----:B------:R-:W3:Y:S04]  /*0270*/  LDG.E.64 R6, desc[UR14][R10.64+-0x30] ;  /* 0xffffd00e0a067981 */ /* 0x000ee8000c1e1b00 */
[----:B------:R-:W4:Y:S01]  /*0280*/  LDG.E.64 R4, desc[UR14][R10.64+-0x20] ;  /* 0xffffe00e0a047981 */ /* 0x000f22000c1e1b00 */
[----:B------:R-:W-:Y:S01]  /*0290*/  UMOV UR4, 0xfeebc2a0 ;  /* 0xfeebc2a000047882 */ /* 0x000fe20000000000 */
[----:B------:R-:W-:Y:S01]  /*02a0*/  UMOV UR5, 0x39b4484b ;  /* 0x39b4484b00057882 */ /* 0x000fe20000000000 */
[----:B------:R-:W-:Y:S01]  /*02b0*/  UIADD3 UR9, UPT, UPT, UR9, 0x4, URZ ;  /* 0x0000000409097890 */ /* 0x000fe2000fffe0ff */
[----:B------:R-:W-:Y:S03]  /*02c0*/  BSSY.RECONVERGENT B1, `(.L_x_2) ;  /* 0x000001f000017945 */ /* 0x000fe60003800200 */
[----:B------:R-:W-:Y:S01]  /*02d0*/  UISETP.NE.AND UP0, UPT, UR9, URZ, UPT ;  /* 0x000000ff0900728c */ /* 0x000fe2000bf05270 */
[----:B--2--5:R-:W-:-:S02]  /*02e0*/  DADD R20, -R14, R20 ;  /* 0x000000000e147229 */ /* 0x024fc40000000114 */
[----:B---3--:R-:W-:-:S06]  /*02f0*/  DADD R6, -R16, R6 ;  /* 0x0000000010067229 */ /* 0x008fcc0000000106 */
[----:B------:R-:W-:Y:S02]  /*0300*/  DMUL R20, R20, R20 ;  /* 0x0000001414147228 */ /* 0x000fe40000000000 */
[----:B----4-:R-:W-:-:S06]  /*0310*/  DADD R4, -R12, R4 ;  /* 0x000000000c047229 */ /* 0x010fcc0000000104 */
[----:B------:R-:W-:-:S08]  /*0320*/  DFMA R6, R6, R6, R20 ;  /* 0x000000060606722b */ /* 0x000fd00000000014 */
[----:B------:R-:W-:-:S08]  /*0330*/  DFMA R6, R4, R4, R6 ;  /* 0x000000040406722b */ /* 0x000fd00000000006 */
[----:B------:R-:W-:-:S14]  /*0340*/  DSETP.GT.AND P0, PT, R6, UR4, PT ;  /* 0x0000000406007e2a */ /* 0x000fdc000bf04000 */
[----:B------:R-:W-:Y:S05]  /*0350*/  @!P0 BRA `(.L_x_3) ;  /* 0x0000000000548947 */ /* 0x000fea0003800000 */
[----:B------:R0:W5:Y:S01]  /*0360*/  LDG.E.64 R20, desc[UR14][R8.64+-0x10] ;  /* 0xfffff00e08147981 */ /* 0x000162000c1e1b00 */
[----:B------:R-:W1:Y:S01]  /*0370*/  MUFU.RSQ64H R5, R7 ;  /* 0x0000000700057308 */ /* 0x000e620000001c00 */
[----:B------:R-:W-:Y:S01]  /*0380*/  IMAD.MOV.U32 R4, RZ, RZ, RZ ;  /* 0x000000ffff047224 */ /* 0x000fe200078e00ff */
[----:B------:R-:W-:Y:S01]  /*0390*/  BSSY.RECONVERGENT B2, `(.L_x_4) ;  /* 0x0000010000027945 */ /* 0x000fe20003800200 */
[----:B------:R-:W-:-:S05]  /*03a0*/  VIADD R3, R7, 0xfff00000 ;  /* 0xfff0000007037836 */ /* 0x000fca0000000000 */
[----:B------:R-:W-:Y:S01]  /*03b0*/  ISETP.GE.U32.AND P0, PT, R3, 0x7fe00000, PT ;  /* 0x7fe000000300780c */ /* 0x000fe20003f06070 */
[----:B-1----:R-:W-:-:S08]  /*03c0*/  DMUL R22, R4, R4 ;  /* 0x0000000404167228 */ /* 0x002fd00000000000 */
[----:B------:R-:W-:Y:S01]  /*03d0*/  DFMA R24, R6, -R22, 1 ;  /* 0x3ff000000618742b */ /* 0x000fe20000000816 */
[----:B------:R-:W-:Y:S01]  /*03e0*/  IMAD.MOV.U32 R22, RZ, RZ, 0x0 ;  /* 0x00000000ff167424 */ /* 0x000fe200078e00ff */
[----:B------:R-:W-:-:S06]  /*03f0*/  MOV R23, 0x3fd80000 ;  /* 0x3fd8000000177802 */ /* 0x000fcc0000000f00 */
[----:B------:R-:W-:Y:S02]  /*0400*/  DFMA R22, R24, R22, 0.5 ;  /* 0x3fe000001816742b */ /* 0x000fe40000000016 */
[----:B------:R-:W-:-:S08]  /*0410*/  DMUL R24, R4, R24 ;  /* 0x0000001804187228 */ /* 0x000fd00000000000 */
[----:B------:R-:W-:Y:S01]  /*0420*/  DFMA R4, R22, R24, R4 ;  /* 0x000000181604722b */ /* 0x000fe20000000004 */
[----:B0-----:R-:W-:Y:S10]  /*0430*/  @!P0 BRA `(.L_x_5) ;  /* 0x0000000000148947 */ /* 0x001ff40003800000 */
[----:B------:R-:W-:Y:S01]  /*0440*/  IMAD.MOV.U32 R3, RZ, RZ, R7 ;  /* 0x000000ffff037224 */ /* 0x000fe200078e0007 */
[----:B------:R-:W-:-:S07]  /*0450*/  MOV R4, 0x470 ;  /* 0x0000047000047802 */ /* 0x000fce0000000f00 */
[----:B-----5:R-:W-:Y:S05]  /*0460*/  CALL.REL.NOINC `($__internal_0_$__cuda_sm20_drsqrt_f64_slowpath_v2) ;  /* 0x0000000c00e47944 */ /* 0x020fea0003c00000 */
[----:B------:R-:W-:Y:S01]  /*0470*/  MOV R4, R6 ;  /* 0x0000000600047202 */ /* 0x000fe20000000f00 */
[----:B------:R-:W-:-:S07]  /*0480*/  IMAD.MOV.U32 R5, RZ, RZ, R7 ;  /* 0x000000ffff057224 */ /* 0x000fce00078e0007 */
.L_x_5:
[----:B------:R-:W-:Y:S05]  /*0490*/  BSYNC.RECONVERGENT B2 ;  /* 0x0000000000027941 */ /* 0x000fea0003800200 */
.L_x_4:
[----:B-----5:R-:W-:-:S11]  /*04a0*/  DFMA R18, R20, R4, R18 ;  /* 0x000000041412722b */ /* 0x020fd60000000012 */
.L_x_3:
[----:B------:R-:W-:Y:S05]  /*04b0*/  BSYNC.RECONVERGENT B1 ;  /* 0x0000000000017941 */ /* 0x000fea0003800200 */
.L_x_2:
[----:B------:R-:W2:Y:S04]  /*04c0*/  LDG.E.64 R6, desc[UR14][R10.64+-0x10] ;  /* 0xfffff00e0a067981 */ /* 0x000ea8000c1e1b00 */
[----:B------:R-:W3:Y:S04]  /*04d0*/  LDG.E.64 R4, desc[UR14][R10.64+-0x18] ;  /* 0xffffe80e0a047981 */ /* 0x000ee8000c1e1b00 */
[----:B------:R-:W4:Y:S01]  /*04e0*/  LDG.E.64 R20, desc[UR14][R10.64+-0x8] ;  /* 0xfffff80e0a147981 */ /* 0x000f22000c1e1b00 */
[----:B------:R-:W-:Y:S01]  /*04f0*/  UMOV UR4, 0xfeebc2a0 ;  /* 0xfeebc2a000047882 */ /* 0x000fe20000000000 */
[----:B------:R-:W-:Y:S01]  /*0500*/  UMOV UR5, 0x39b4484b ;  /* 0x39b4484b00057882 */ /* 0x000fe20000000000 */
[----:B------:R-:W-:Y:S01]  /*0510*/  BSSY.RECONVERGENT B1, `(.L_x_6) ;  /* 0x000001e000017945 */ /* 0x000fe20003800200 */
[----:B--2---:R-:W-:-:S02]  /*0520*/  DADD R6, -R14, R6 ;  /* 0x000000000e067229 */ /* 0x004fc40000000106 */
        /* <DEDUP_REMOVED lines=15> */
[----:B------:R-:W-:Y:S01]  /*0620*/  MOV R22, 0x0 ;  /* 0x0000000000167802 */ /* 0x000fe20000000f00 */
[----:B------:R-:W-:-:S06]  /*0630*/  IMAD.MOV.U32 R23, RZ, RZ, 0x3fd80000 ;  /* 0x3fd80000ff177424 */ /* 0x000fcc00078e00ff */
[----:B------:R-:W-:Y:S02]  /*0640*/  DFMA R22, R24, R22, 0.5 ;  /* 0x3fe000001816742b */ /* 0x000fe40000000016 */
[----:B------:R-:W-:-:S08]  /*0650*/  DMUL R24, R4, R24 ;  /* 0x0000001804187228 */ /* 0x000fd00000000000 */
[----:B------:R-:W-:Y:S01]  /*0660*/  DFMA R4, R22, R24, R4 ;  /* 0x000000181604722b */ /* 0x000fe20000000004 */
[----:B0-----:R-:W-:Y:S10]  /*0670*/  @!P0 BRA `(.L_x_9) ;  /* 0x0000000000148947 */ /* 0x001ff40003800000 */
[----:B------:R-:W-:Y:S02]  /*0680*/  MOV R3, R7 ;  /* 0x0000000700037202 */ /* 0x000fe40000000f00 */
[----:B------:R-:W-:-:S07]  /*0690*/  MOV R4, 0x6b0 ;  /* 0x000006b000047802 */ /* 0x000fce0000000f00 */
[----:B-----5:R-:W-:Y:S05]  /*06a0*/  CALL.REL.NOINC `($__internal_0_$__cuda_sm20_drsqrt_f64_slowpath_v2) ;  /* 0x0000000c00547944 */ /* 0x020fea0003c00000 */
[----:B------:R-:W-:Y:S02]  /*06b0*/  IMAD.MOV.U32 R4, RZ, RZ, R6 ;  /* 0x000000ffff047224 */ /* 0x000fe400078e0006 */
[----:B------:R-:W-:-:S07]  /*06c0*/  IMAD.MOV.U32 R5, RZ, RZ, R7 ;  /* 0x000000ffff057224 */ /* 0x000fce00078e0007 */
.L_x_9:
[----:B------:R-:W-:Y:S05]  /*06d0*/  BSYNC.RECONVERGENT B2 ;  /* 0x0000000000027941 */ /* 0x000fea0003800200 */
.L_x_8:
[----:B-----5:R-:W-:-:S11]  /*06e0*/  DFMA R18, R20, R4, R18 ;  /* 0x000000041412722b */ /* 0x020fd60000000012 */
.L_x_7:
[----:B------:R-:W-:Y:S05]  /*06f0*/  BSYNC.RECONVERGENT B1 ;  /* 0x0000000000017941 */ /* 0x000fea0003800200 */
.L_x_6:
        /* <DEDUP_REMOVED lines=16> */
[----:B------:R-:W-:Y:S01]  /*0800*/  MOV R4, RZ ;  /* 0x000000ff00047202 */ /* 0x000fe20000000f00 */
[----:B------:R-:W-:Y:S01]  /*0810*/  BSSY.RECONVERGENT B2, `(.L_x_12) ;  /* 0x0000010000027945 */ /* 0x000fe20003800200 */
[----:B------:R-:W-:-:S04]  /*0820*/  IADD3 R3, PT, PT, R7, -0x100000, RZ ;  /* 0xfff0000007037810 */ /* 0x000fc80007ffe0ff */
[----:B------:R-:W-:Y:S01]  /*0830*/  ISETP.GE.U32.AND P0, PT, R3, 0x7fe00000, PT ;  /* 0x7fe000000300780c */ /* 0x000fe20003f06070 */
[----:B-1----:R-:W-:-:S08]  /*0840*/  DMUL R22, R4, R4 ;  /* 0x0000000404167228 */ /* 0x002fd00000000000 */
[----:B------:R-:W-:Y:S01]  /*0850*/  DFMA R24, R6, -R22, 1 ;  /* 0x3ff000000618742b */ /* 0x000fe20000000816 */
[----:B------:R-:W-:Y:S02]  /*0860*/  IMAD.MOV.U32 R22, RZ, RZ, 0x0 ;  /* 0x00000000ff167424 */ /* 0x000fe400078e00ff */
[----:B------:R-:W-:-:S06]  /*0870*/  IMAD.MOV.U32 R23, RZ, RZ, 0x3fd80000 ;  /* 0x3fd80000ff177424 */ /* 0x000fcc00078e00ff */
[----:B------:R-:W-:Y:S02]  /*0880*/  DFMA R22, R24, R22, 0.5 ;  /* 0x3fe000001816742b */ /* 0x000fe40000000016 */
[----:B------:R-:W-:-:S08]  /*0890*/  DMUL R24, R4, R24 ;  /* 0x0000001804187228 */ /* 0x000fd00000000000 */
[----:B------:R-:W-:Y:S01]  /*08a0*/  DFMA R4, R22, R24, R4 ;  /* 0x000000181604722b */ /* 0x000fe20000000004 */
[----:B0-----:R-:W-:Y:S10]  /*08b0*/  @!P0 BRA `(.L_x_13) ;  /* 0x0000000000148947 */ /* 0x001ff40003800000 */
[----:B------:R-:W-:Y:S01]  /*08c0*/  IMAD.MOV.U32 R3, RZ, RZ, R7 ;  /* 0x000000ffff037224 */ /* 0x000fe200078e0007 */
[----:B------:R-:W-:-:S07]  /*08d0*/  MOV R4, 0x8f0 ;  /* 0x000008f000047802 */ /* 0x000fce0000000f00 */
[----:B-----5:R-:W-:Y:S05]  /*08e0*/  CALL.REL.NOINC `($__internal_0_$__cuda_sm20_drsqrt_f64_slowpath_v2) ;  /* 0x0000000800c47944 */ /* 0x020fea0003c00000 */
[----:B------:R-:W-:Y:S01]  /*08f0*/  IMAD.MOV.U32 R4, RZ, RZ, R6 ;  /* 0x000000ffff047224 */ /* 0x000fe200078e0006 */
[----:B------:R-:W-:-:S07]  /*0900*/  MOV R5, R7 ;  /* 0x0000000700057202 */ /* 0x000fce0000000f00 */
.L_x_13:
[----:B------:R-:W-:Y:S05]  /*0910*/  BSYNC.RECONVERGENT B2 ;  /* 0x0000000000027941 */ /* 0x000fea0003800200 */
.L_x_12:
[----:B-----5:R-:W-:-:S11]  /*0920*/  DFMA R18, R20, R4, R18 ;  /* 0x000000041412722b */ /* 0x020fd60000000012 */
.L_x_11:
[----:B------:R-:W-:Y:S05]  /*0930*/  BSYNC.RECONVERGENT B1 ;  /* 0x0000000000017941 */ /* 0x000fea0003800200 */
.L_x_10:
        /* <DEDUP_REMOVED lines=33> */
.L_x_17:
[----:B------:R-:W-:Y:S05]  /*0b50*/  BSYNC.RECONVERGENT B2 ;  /* 0x0000000000027941 */ /* 0x000fea0003800200 */
.L_x_16:
[----:B-----5:R-:W-:-:S11]  /*0b60*/  DFMA R18, R20, R4, R18 ;  /* 0x000000041412722b */ /* 0x020fd60000000012 */
.L_x_15:
[----:B------:R-:W-:Y:S05]  /*0b70*/  BSYNC.RECONVERGENT B1 ;  /* 0x0000000000017941 */ /* 0x000fea0003800200 */
.L_x_14:
[----:B------:R-:W-:Y:S02]  /*0b80*/  IADD3 R10, P0, PT, R10, 0x60, RZ ;  /* 0x000000600a0a7810 */ /* 0x000fe40007f1e0ff */
[----:B------:R-:W-:-:S03]  /*0b90*/  IADD3 R8, P1, PT, R8, 0x20, RZ ;  /* 0x0000002008087810 */ /* 0x000fc60007f3e0ff */
[----:B------:R-:W-:Y:S01]  /*0ba0*/  IMAD.X R11, RZ, RZ, R11, P0 ;  /* 0x000000ffff0b7224 */ /* 0x000fe200000e060b */
[----:B------:R-:W-:Y:S01]  /*0bb0*/  IADD3.X R9, PT, PT, RZ, R9, RZ, P1, !PT ;  /* 0x00000009ff097210 */ /* 0x000fe20000ffe4ff */
[----:B------:R-:W-:Y:S08]  /*0bc0*/  BRA.U UP0, `(.L_x_18) ;  /* 0xfffffff500a47547 */ /* 0x000ff0000b83ffff */
.L_x_1:
[----:B------:R-:W-:-:S09]  /*0bd0*/  UISETP.NE.AND UP0, UPT, UR12, URZ, UPT ;  /* 0x000000ff0c00728c */ /* 0x000fd2000bf05270 */
[----:B------:R-:W-:Y:S05]  /*0be0*/  BRA.U !UP0, `(.L_x_0) ;  /* 0x0000000508f47547 */ /* 0x000fea000b800000 */
[----:B------:R-:W-:-:S09]  /*0bf0*/  UISETP.NE.AND UP0, UPT, UR12, 0x1, UPT ;  /* 0x000000010c00788c */ /* 0x000fd2000bf05270 */
[----:B------:R-:W-:Y:S05]  /*0c00*/  BRA.U !UP0, `(.L_x_19) ;  /* 0x0000000508387547 */ /* 0x000fea000b800000 */
[----:B------:R-:W0:Y:S01]  /*0c10*/  LDC.64 R8, c[0x0][0x380] ;  /* 0x0000e000ff087b82 */ /* 0x000e220000000a00 */
[----:B------:R-:W-:-:S07]  /*0c20*/  IMAD R3, R0, 0x3, RZ ;  /* 0x0000000300037824 */ /* 0x000fce00078e02ff */
[----:B------:R-:W1:Y:S01]  /*0c30*/  LDC.64 R20, c[0x0][0x390] ;  /* 0x0000e400ff147b82 */ /* 0x000e620000000a00 */
[----:B0-----:R-:W-:-:S05]  /*0c40*/  IMAD.WIDE.U32 R8, R3, 0x8, R8 ;  /* 0x0000000803087825 */ /* 0x001fca00078e0008 */
[----:B------:R-:W2:Y:S04]  /*0c50*/  LDG.E.64 R6, desc[UR14][R8.64+0x8] ;  /* 0x0000080e08067981 */ /* 0x000ea8000c1e1b00 */
[----:B------:R-:W3:Y:S04]  /*0c60*/  LDG.E.64 R4, desc[UR14][R8.64] ;  /* 0x0000000e08047981 */ /* 0x000ee8000c1e1b00 */
[----:B------:R-:W4:Y:S01]  /*0c70*/  LDG.E.64 R10, desc[UR14][R8.64+0x10] ;  /* 0x0000100e080a7981 */ /* 0x000f22000c1e1b00 */
[----:B------:R-:W-:Y:S01]  /*0c80*/  UMOV UR4, 0xfeebc2a0 ;  /* 0xfeebc2a000047882 */ /* 0x000fe20000000000 */
[----:B------:R-:W-:Y:S01]  /*0c90*/  UMOV UR5, 0x39b4484b ;  /* 0x39b4484b00057882 */ /* 0x000fe20000000000 */
[----:B------:R-:W-:Y:S01]  /*0ca0*/  BSSY.RECONVERGENT B1, `(.L_x_20) ;  /* 0x000001f000017945 */ /* 0x000fe20003800200 */
[----:B--2--5:R-:W-:-:S02]  /*0cb0*/  DADD R6, -R14, R6 ;  /* 0x000000000e067229 */ /* 0x024fc40000000106 */
[----:B---3--:R-:W-:-:S06]  /*0cc0*/  DADD R4, -R16, R4 ;  /* 0x0000000010047229 */ /* 0x008fcc0000000104 */
[----:B------:R-:W-:Y:S02]  /*0cd0*/  DMUL R6, R6, R6 ;  /* 0x0000000606067228 */ /* 0x000fe40000000000 */
[----:B----4-:R-:W-:-:S06]  /*0ce0*/  DADD R10, -R12, R10 ;  /* 0x000000000c0a7229 */ /* 0x010fcc000000010a */
[----:B------:R-:W-:-:S08]  /*0cf0*/  DFMA R6, R4, R4, R6 ;  /* 0x000000040406722b */ /* 0x000fd00000000006 */
[----:B------:R-:W-:Y:S01]  /*0d00*/  DFMA R6, R10, R10, R6 ;  /* 0x0000000a0a06722b */ /* 0x000fe20000000006 */
[----:B-1----:R-:W-:-:S07]  /*0d10*/  IMAD.WIDE.U32 R10, R0, 0x8, R20 ;  /* 0x00000008000a7825 */ /* 0x002fce00078e0014 */
[----:B------:R-:W-:-:S14]  /*0d20*/  DSETP.GT.AND P0, PT, R6, UR4, PT ;  /* 0x0000000406007e2a */ /* 0x000fdc000bf04000 */
[----:B------:R-:W-:Y:S05]  /*0d30*/  @!P0 BRA `(.L_x_21) ;  /* 0x0000000000548947 */ /* 0x000fea0003800000 */
[----:B------:R0:W5:Y:S01]  /*0d40*/  LDG.E.64 R20, desc[UR14][R10.64] ;  /* 0x0000000e0a147981 */ /* 0x000162000c1e1b00 */
[----:B------:R-:W1:Y:S01]  /*0d50*/  MUFU.RSQ64H R5, R7 ;  /* 0x0000000700057308 */ /* 0x000e620000001c00 */
[----:B------:R-:W-:Y:S01]  /*0d60*/  IMAD.MOV.U32 R4, RZ, RZ, RZ ;  /* 0x000000ffff047224 */ /* 0x000fe200078e00ff */
[----:B------:R-:W-:Y:S01]  /*0d70*/  IADD3 R3, PT, PT, R7, -0x100000, RZ ;  /* 0xfff0000007037810 */ /* 0x000fe20007ffe0ff */
[----:B------:R-:W-:Y:S03]  /*0d80*/  BSSY.RECONVERGENT B2, `(.L_x_22) ;  /* 0x000000f000027945 */ /* 0x000fe60003800200 */
        /* <DEDUP_REMOVED lines=14> */
.L_x_23:
[----:B------:R-:W-:Y:S05]  /*0e70*/  BSYNC.RECONVERGENT B2 ;  /* 0x0000000000027941 */ /* 0x000fea0003800200 */
.L_x_22:
[----:B-----5:R-:W-:-:S11]  /*0e80*/  DFMA R18, R20, R4, R18 ;  /* 0x000000041412722b */ /* 0x020fd60000000012 */
.L_x_21:
[----:B------:R-:W-:Y:S05]  /*0e90*/  BSYNC.RECONVERGENT B1 ;  /* 0x0000000000017941 */ /* 0x000fea0003800200 */
.L_x_20:
        /* <DEDUP_REMOVED lines=14> */
[----:B------:R-:W5:Y:S01]  /*0f80*/  LDG.E.64 R10, desc[UR14][R10.64+0x8] ;  /* 0x0000080e0a0a7981 */ /* 0x000f62000c1e1b00 */
[----:B------:R-:W0:Y:S01]  /*0f90*/  MUFU.RSQ64H R5, R7 ;  /* 0x0000000700057308 */ /* 0x000e220000001c00 */
[----:B------:R-:W-:Y:S01]  /*0fa0*/  MOV R4, RZ ;  /* 0x000000ff00047202 */ /* 0x000fe20000000f00 */
[----:B------:R-:W-:Y:S01]  /*0fb0*/  VIADD R3, R7, 0xfff00000 ;  /* 0xfff0000007037836 */ /* 0x000fe20000000000 */
[----:B------:R-:W-:Y:S01]  /*0fc0*/  MOV R21, 0x3fd80000 ;  /* 0x3fd8000000157802 */ /* 0x000fe20000000f00 */
[----:B------:R-:W-:Y:S01]  /*0fd0*/  IMAD.MOV.U32 R20, RZ, RZ, 0x0 ;  /* 0x00000000ff147424 */ /* 0x000fe200078e00ff */
[----:B------:R-:W-:Y:S02]  /*0fe0*/  BSSY.RECONVERGENT B2, `(.L_x_26) ;  /* 0x000000d000027945 */ /* 0x000fe40003800200 */
[----:B------:R-:W-:Y:S01]  /*0ff0*/  ISETP.GE.U32.AND P0, PT, R3, 0x7fe00000, PT ;  /* 0x7fe000000300780c */ /* 0x000fe20003f06070 */
[----:B0-----:R-:W-:-:S08]  /*1000*/  DMUL R8, R4, R4 ;  /* 0x0000000404087228 */ /* 0x001fd00000000000 */
[----:B------:R-:W-:-:S08]  /*1010*/  DFMA R8, R6, -R8, 1 ;  /* 0x3ff000000608742b */ /* 0x000fd00000000808 */
[----:B------:R-:W-:Y:S02]  /*1020*/  DFMA R20, R8, R20, 0.5 ;  /* 0x3fe000000814742b */ /* 0x000fe40000000014 */
[----:B------:R-:W-:-:S08]  /*1030*/  DMUL R8, R4, R8 ;  /* 0x0000000804087228 */ /* 0x000fd00000000000 */
[----:B------:R-:W-:Y:S01]  /*1040*/  DFMA R4, R20, R8, R4 ;  /* 0x000000081404722b */ /* 0x000fe20000000004 */
[----:B------:R-:W-:Y:S10]  /*1050*/  @!P0 BRA `(.L_x_27) ;  /* 0x0000000000148947 */ /* 0x000ff40003800000 */
[----:B------:R-:W-:Y:S02]  /*1060*/  MOV R3, R7 ;  /* 0x0000000700037202 */ /* 0x000fe40000000f00 */
[----:B------:R-:W-:-:S07]  /*1070*/  MOV R4, 0x1090 ;  /* 0x0000109000047802 */ /* 0x000fce0000000f00 */
[----:B-----5:R-:W-:Y:S05]  /*1080*/  CALL.REL.NOINC `($__internal_0_$__cuda_sm20_drsqrt_f64_slowpath_v2) ;  /* 0x0000000000dc7944 */ /* 0x020fea0003c00000 */
[----:B------:R-:W-:Y:S01]  /*1090*/  IMAD.MOV.U32 R4, RZ, RZ, R6 ;  /* 0x000000ffff047224 */ /* 0x000fe200078e0006 */
[----:B------:R-:W-:-:S07]  /*10a0*/  MOV R5, R7 ;  /* 0x0000000700057202 */ /* 0x000fce0000000f00 */
.L_x_27:
[----:B------:R-:W-:Y:S05]  /*10b0*/  BSYNC.RECONVERGENT B2 ;  /* 0x0000000000027941 */ /* 0x000fea0003800200 */
.L_x_26:
[----:B-----5:R-:W-:-:S11]  /*10c0*/  DFMA R18, R10, R4, R18 ;  /* 0x000000040a12722b */ /* 0x020fd60000000012 */
.L_x_25:
[----:B------:R-:W-:Y:S05]  /*10d0*/  BSYNC.RECONVERGENT B1 ;  /* 0x0000000000017941 */ /* 0x000fea0003800200 */
.L_x_24:
[----:B------:R-:W-:-:S07]  /*10e0*/  VIADD R0, R0, 0x2 ;  /* 0x0000000200007836 */ /* 0x000fce0000000000 */
.L_x_19:
[----:B------:R-:W0:Y:S02]  /*10f0*/  LDCU UR4, c[0x0][0x3a0] ;  /* 0x00007400ff0477ac */ /* 0x000e240008000800 */
[----:B0-----:R-:W-:-:S04]  /*1100*/  ULOP3.LUT UR4, UR4, 0x1, URZ, 0xc0, !UPT ;  /* 0x0000000104047892 */ /* 0x001fc8000f8ec0ff */
[----:B------:R-:W-:-:S09]  /*1110*/  UISETP.NE.U32.AND UP0, UPT, UR4, 0x1, UPT ;  /* 0x000000010400788c */ /* 0x000fd2000bf05070 */
[----:B------:R-:W-:Y:S05]  /*1120*/  BRA.U UP0, `(.L_x_0) ;  /* 0x0000000100a47547 */ /* 0x000fea000b800000 */
[----:B------:R-:W0:Y:S01]  /*1130*/  LDC.64 R4, c[0x0][0x380] ;  /* 0x0000e000ff047b82 */ /* 0x000e220000000a00 */
[----:B------:R-:W-:-:S04]  /*1140*/  IMAD R3, R0, 0x3, RZ ;  /* 0x0000000300037824 */ /* 0x000fc800078e02ff */
        /* <DEDUP_REMOVED lines=15> */
[----:B------:R-:W0:Y:S02]  /*1240*/  LDC.64 R8, c[0x0][0x390] ;  /* 0x0000e400ff087b82 */ /* 0x000e240000000a00 */
[----:B0-----:R-:W-:-:S06]  /*1250*/  IMAD.WIDE.U32 R8, R0, 0x8, R8 ;  /* 0x0000000800087825 */ /* 0x001fcc00078e0008 */
        /* <DEDUP_REMOVED lines=19> */
.L_x_30:
[----:B------:R-:W-:Y:S05]  /*1390*/  BSYNC.RECONVERGENT B2 ;  /* 0x0000000000027941 */ /* 0x000fea0003800200 */
.L_x_29:
[----:B-----5:R-:W-:-:S11]  /*13a0*/  DFMA R18, R8, R4, R18 ;  /* 0x000000040812722b */ /* 0x020fd60000000012 */
.L_x_28:
[----:B------:R-:W-:Y:S05]  /*13b0*/  BSYNC.RECONVERGENT B1 ;  /* 0x0000000000017941 */ /* 0x000fea0003800200 */
.L_x_0:
[----:B------:R-:W0:Y:S02]  /*13c0*/  LDC.64 R4, c[0x0][0x398] ;  /* 0x0000e600ff047b82 */ /* 0x000e240000000a00 */
[----:B0-----:R-:W-:-:S05]  /*13d0*/  IMAD.WIDE R2, R2, 0x8, R4 ;  /* 0x0000000802027825 */ /* 0x001fca00078e0204 */
[----:B------:R-:W-:Y:S01]  /*13e0*/  STG.E.64 desc[UR14][R2.64], R18 ;  /* 0x0000001202007986 */ /* 0x000fe2000c101b0e */
[----:B------:R-:W-:Y:S05]  /*13f0*/  EXIT ;  /* 0x000000000000794d */ /* 0x000fea0003800000 */
        .weak           $__internal_0_$__cuda_sm20_drsqrt_f64_slowpath_v2
        .type           $__internal_0_$__cuda_sm20_drsqrt_f64_slowpath_v2,@function
        .size           $__internal_0_$__cuda_sm20_drsqrt_f64_slowpath_v2,(.L_x_36 - $__internal_0_$__cuda_sm20_drsqrt_f64_slowpath_v2)
$__internal_0_$__cuda_sm20_drsqrt_f64_slowpath_v2:
[----:B------:R-:W-:Y:S01]  /*1400*/  IMAD.MOV.U32 R7, RZ, RZ, R3 ;  /* 0x000000ffff077224 */ /* 0x000fe200078e0003 */
[----:B------:R-:W-:Y:S01]  /*1410*/  BSSY.RECONVERGENT B0, `(.L_x_31) ;  /* 0x000001d000007945 */ /* 0x000fe20003800200 */
[----:B------:R-:W-:-:S04]  /*1420*/  LOP3.LUT R3, R3, 0x80000000, RZ, 0xc0, !PT ;  /* 0x8000000003037812 */ /* 0x000fc800078ec0ff */
[----:B------:R-:W-:-:S14]  /*1430*/  DSETP.NEU.AND P0, PT, R6, RZ, PT ;  /* 0x000000ff0600722a */ /* 0x000fdc0003f0d000 */
[----:B------:R-:W-:Y:S05]  /*1440*/  @!P0 BRA `(.L_x_32) ;  /* 0x00000000005c8947 */ /* 0x000fea0003800000 */
[----:B------:R-:W-:-:S14]  /*1450*/  DSETP.GTU.AND P0, PT, |R6|, +INF , PT ;  /* 0x7ff000000600742a */ /* 0x000fdc0003f0c200 */
[----:B------:R-:W-:Y:S05]  /*1460*/  @P0 BRA `(.L_x_33) ;  /* 0x00000000004c0947 */ /* 0x000fea0003800000 */
[----:B------:R-:W-:-:S13]  /*1470*/  ISETP.NE.AND P0, PT, R3, RZ, PT ;  /* 0x000000ff0300720c */ /* 0x000fda0003f05270 */
[----:B------:R-:W-:Y:S01]  /*1480*/  @P0 MOV R22, 0x0 ;  /* 0x0000000000160802 */ /* 0x000fe20000000f00 */
[----:B------:R-:W-:Y:S01]  /*1490*/  @P0 IMAD.MOV.U32 R23, RZ, RZ, -0x80000 ;  /* 0xfff80000ff170424 */ /* 0x000fe200078e00ff */
[----:B------:R-:W-:Y:S06]  /*14a0*/  @P0 BRA `(.L_x_34) ;  /* 0x00000000004c0947 */ /* 0x000fec0003800000 */
[----:B------:R-:W-:-:S14]  /*14b0*/  DSETP.NEU.AND P0, PT, |R6|, +INF , PT ;  /* 0x7ff000000600742a */ /* 0x000fdc0003f0d200 */
[----:B------:R-:W-:Y:S01]  /*14c0*/  @!P0 CS2R R22, SRZ ;  /* 0x0000000000168805 */ /* 0x000fe2000001ff00 */
[----:B------:R-:W-:Y:S06]  /*14d0*/  @!P0 BRA `(.L_x_34) ;  /* 0x0000000000408947 */ /* 0x000fec0003800000 */
[----:B------:R-:W-:Y:S01]  /*14e0*/  DMUL R26, R6, 1.80143985094819840000e+16 ;  /* 0x43500000061a7828 */ /* 0x000fe20000000000 */
[----:B------:R-:W-:Y:S01]  /*14f0*/  MOV R24, RZ ;  /* 0x000000ff00187202 */ /* 0x000fe20000000f00 */
[----:B------:R-:W-:Y:S01]  /*1500*/  IMAD.MOV.U32 R6, RZ, RZ, 0x0 ;  /* 0x00000000ff067424 */ /* 0x000fe200078e00ff */
[----:B------:R-:W-:-:S03]  /*1510*/  MOV R7, 0x3fd80000 ;  /* 0x3fd8000000077802 */ /* 0x000fc60000000f00 */
[----:B------:R-:W0:Y:S02]  /*1520*/  MUFU.RSQ64H R25, R27 ;  /* 0x0000001b00197308 */ /* 0x000e240000001c00 */
[----:B0-----:R-:W-:-:S08]  /*1530*/  DMUL R22, R24, R24 ;  /* 0x0000001818167228 */ /* 0x001fd00000000000 */
[----:B------:R-:W-:-:S08]  /*1540*/  DFMA R22, R26, -R22, 1 ;  /* 0x3ff000001a16742b */ /* 0x000fd00000000816 */
[----:B------:R-:W-:Y:S02]  /*1550*/  DFMA R6, R22, R6, 0.5 ;  /* 0x3fe000001606742b */ /* 0x000fe40000000006 */
[----:B------:R-:W-:-:S08]  /*1560*/  DMUL R22, R24, R22 ;  /* 0x0000001618167228 */ /* 0x000fd00000000000 */
[----:B------:R-:W-:-:S08]  /*1570*/  DFMA R22, R6, R22, R24 ;  /* 0x000000160616722b */ /* 0x000fd00000000018 */
[----:B------:R-:W-:Y:S01]  /*1580*/  DMUL R22, R22, 134217728 ;  /* 0x41a0000016167828 */ /* 0x000fe20000000000 */
[----:B------:R-:W-:Y:S10]  /*1590*/  BRA `(.L_x_34) ;  /* 0x0000000000107947 */ /* 0x000ff40003800000 */
.L_x_33:
[----:B------:R-:W-:Y:S01]  /*15a0*/  DADD R22, R6, R6 ;  /* 0x0000000006167229 */ /* 0x000fe20000000006 */
[----:B------:R-:W-:Y:S10]  /*15b0*/  BRA `(.L_x_34) ;  /* 0x0000000000087947 */ /* 0x000ff40003800000 */
.L_x_32:
[----:B------:R-:W-:Y:S01]  /*15c0*/  LOP3.LUT R23, R3, 0x7ff00000, RZ, 0xfc, !PT ;  /* 0x7ff0000003177812 */ /* 0x000fe200078efcff */
[----:B------:R-:W-:-:S07]  /*15d0*/  IMAD.MOV.U32 R22, RZ, RZ, RZ ;  /* 0x000000ffff167224 */ /* 0x000fce00078e00ff */
.L_x_34:
[----:B------:R-:W-:Y:S05]  /*15e0*/  BSYNC.RECONVERGENT B0 ;  /* 0x0000000000007941 */ /* 0x000fea0003800200 */
.L_x_31:
[----:B------:R-:W-:Y:S01]  /*15f0*/  HFMA2 R5, -RZ, RZ, 0, 0 ;  /* 0x00000000ff057431 */ /* 0x000fe200000001ff */
[----:B------:R-:W-:Y:S01]  /*1600*/  MOV R6, R22 ;  /* 0x0000001600067202 */ /* 0x000fe20000000f00 */
[----:B------:R-:W-:Y:S02]  /*1610*/  IMAD.MOV.U32 R7, RZ, RZ, R23 ;  /* 0x000000ffff077224 */ /* 0x000fe400078e0017 */
[----:B------:R-:W-:Y:S05]  /*1620*/  RET.REL.NODEC R4 `(_Z18culapslppot_kernelPKdS0_S0_Pdii) ;  /* 0xffffffe804747950 */ /* 0x000fea0003c3ffff */
.L_x_35:
[----:B------:R-:W-:-:S00]  /*1630*/  BRA `(.L_x_35) ;  /* 0xfffffffc00fc7947 */ /* 0x000fc0000383ffff */
[----:B------:R-:W-:-:S00]  /*1640*/  NOP ;  /* 0x0000000000007918 */ /* 0x000fc00000000000 */
        /* <DEDUP_REMOVED lines=11> */
.L_x_36:


//--------------------- .nv.shared.reserved.0     --------------------------
	.section	.nv.shared.reserved.0,"aw",@nobits
	.weak		__nv_reservedSMEM_offset_0_alias
	.size		__nv_reservedSMEM_offset_0_alias, 0, 64
	.other		__nv_reservedSMEM_offset_0_alias,@"STO_CUDA_RESERVED_SHARED STV_DEFAULT"
__nv_reservedSMEM_offset_0_alias:
	.zero		0
	.zero		64


//--------------------- .nv.constant0._Z18culapslppot_kernelPKdS0_S0_Pdii --------------------------
	.section	.nv.constant0._Z18culapslppot_kernelPKdS0_S0_Pdii,"a",@progbits
	.sectionflags	@""
	.align	4
.nv.constant0._Z18culapslppot_kernelPKdS0_S0_Pdii:
	.zero		936


//--------------------- SYMBOLS --------------------------

	.type		.nv.reservedSmem.offset0,@object
	.size		.nv.reservedSmem.offset0,0x4
